	.headerflags	@"EF_CUDA_TEXMODE_UNIFIED EF_CUDA_64BIT_ADDRESS EF_CUDA_ACCELERATORS EF_CUDA_SM90 EF_CUDA_VIRTUAL_SM(EF_CUDA_SM90)"
	.elftype	@"ET_EXEC"


//--------------------- .nv.info                  --------------------------
	.section	.nv.info,"",@"SHT_CUDA_INFO"
	.align	4


	//----- nvinfo : EIATTR_REGCOUNT
	.align		4
        /*0000*/ 	.byte	0x04, 0x2f
        /*0002*/ 	.short	(.L_1 - .L_0)
	.align		4
.L_0:
        /*0004*/ 	.word	index@(triton_poi_fused__softmax_sqrt_1)
        /*0008*/ 	.word	0x0000000e


	//----- nvinfo : EIATTR_MIN_STACK_SIZE
	.align		4
.L_1:
        /*000c*/ 	.byte	0x04, 0x12
        /*000e*/ 	.short	(.L_3 - .L_2)
	.align		4
.L_2:
        /*0010*/ 	.word	index@(triton_poi_fused__softmax_sqrt_1)
        /*0014*/ 	.word	0x00000000


	//----- nvinfo : EIATTR_FRAME_SIZE
	.align		4
.L_3:
        /*0018*/ 	.byte	0x04, 0x11
        /*001a*/ 	.short	(.L_5 - .L_4)
	.align		4
.L_4:
        /*001c*/ 	.word	index@(triton_poi_fused__softmax_sqrt_1)
        /*0020*/ 	.word	0x00000000


	//----- nvinfo : EIATTR_MIN_STACK_SIZE
	.align		4
.L_5:
        /*0024*/ 	.byte	0x04, 0x12
        /*0026*/ 	.short	(.L_7 - .L_6)
	.align		4
.L_6:
        /*0028*/ 	.word	index@(triton_poi_fused__softmax_sqrt_1)
        /*002c*/ 	.word	0x00000000
.L_7:


//--------------------- .nv.info.triton_poi_fused__softmax_sqrt_1 --------------------------
	.section	.nv.info.triton_poi_fused__softmax_sqrt_1,"",@"SHT_CUDA_INFO"
	.sectionflags	@""
	.align	4


	//----- nvinfo : EIATTR_CUDA_API_VERSION
	.align		4
        /*0000*/ 	.byte	0x04, 0x37
        /*0002*/ 	.short	(.L_9 - .L_8)
.L_8:
        /*0004*/ 	.word	0x0000007c


	//----- nvinfo : EIATTR_KPARAM_INFO
	.align		4
.L_9:
        /*0008*/ 	.byte	0x04, 0x17
        /*000a*/ 	.short	(.L_11 - .L_10)
.L_10:
        /*000c*/ 	.word	0x00000000
        /*0010*/ 	.short	0x0002
        /*0012*/ 	.short	0x0010
        /*0014*/ 	.byte	0x00, 0xf0, 0x11, 0x00


	//----- nvinfo : EIATTR_KPARAM_INFO
	.align		4
.L_11:
        /*0018*/ 	.byte	0x04, 0x17
        /*001a*/ 	.short	(.L_13 - .L_12)
.L_12:
        /*001c*/ 	.word	0x00000000
        /*0020*/ 	.short	0x0001
        /*0022*/ 	.short	0x0008
        /*0024*/ 	.byte	0x00, 0xf4, 0x21, 0x00


	//----- nvinfo : EIATTR_KPARAM_INFO
	.align		4
.L_13:
        /*0028*/ 	.byte	0x04, 0x17
        /*002a*/ 	.short	(.L_15 - .L_14)
.L_14:
        /*002c*/ 	.word	0x00000000
        /*0030*/ 	.short	0x0000
        /*0032*/ 	.short	0x0000
        /*0034*/ 	.byte	0x00, 0xf4, 0x21, 0x00


	//----- nvinfo : EIATTR_SPARSE_MMA_MASK
	.align		4
.L_15:
        /*0038*/ 	.byte	0x03, 0x50
        /*003a*/ 	.short	0x0000


	//----- nvinfo : EIATTR_MAXREG_COUNT
	.align		4
        /*003c*/ 	.byte	0x03, 0x1b
        /*003e*/ 	.short	0x00ff


	//----- nvinfo : EIATTR_EXIT_INSTR_OFFSETS
	.align		4
        /*0040*/ 	.byte	0x04, 0x1c
        /*0042*/ 	.short	(.L_17 - .L_16)


	//   ....[0]....
.L_16:
        /*0044*/ 	.word	0x00000290


	//   ....[1]....
        /*0048*/ 	.word	0x000002b0


	//----- nvinfo : EIATTR_REQNTID
	.align		4
.L_17:
        /*004c*/ 	.byte	0x04, 0x10
        /*004e*/ 	.short	(.L_19 - .L_18)
.L_18:
        /*0050*/ 	.word	0x00000080
        /*0054*/ 	.word	0x00000001
        /*0058*/ 	.word	0x00000001


	//----- nvinfo : EIATTR_CBANK_PARAM_SIZE
	.align		4
.L_19:
        /*005c*/ 	.byte	0x03, 0x19
        /*005e*/ 	.short	0x0014


	//----- nvinfo : EIATTR_PARAM_CBANK
	.align		4
        /*0060*/ 	.byte	0x04, 0x0a
        /*0062*/ 	.short	(.L_21 - .L_20)
	.align		4
.L_20:
        /*0064*/ 	.word	index@(.nv.constant0.triton_poi_fused__softmax_sqrt_1)
        /*0068*/ 	.short	0x0210
        /*006a*/ 	.short	0x0014


	//----- nvinfo : EIATTR_SW_WAR
	.align		4
.L_21:
        /*006c*/ 	.byte	0x04, 0x36
        /*006e*/ 	.short	(.L_23 - .L_22)
.L_22:
        /*0070*/ 	.word	0x00000008
.L_23:


//--------------------- .nv.callgraph             --------------------------
	.section	.nv.callgraph,"",@"SHT_CUDA_CALLGRAPH"
	.align	4
	.sectionentsize	8
	.align		4
        /*0000*/ 	.word	0x00000000
	.align		4
        /*0004*/ 	.word	0xffffffff
	.align		4
        /*0008*/ 	.word	0x00000000
	.align		4
        /*000c*/ 	.word	0xfffffffe
	.align		4
        /*0010*/ 	.word	0x00000000
	.align		4
        /*0014*/ 	.word	0xfffffffd
	.align		4
        /*0018*/ 	.word	0x00000000
	.align		4
        /*001c*/ 	.word	0xfffffffc


//--------------------- .text.triton_poi_fused__softmax_sqrt_1 --------------------------
	.section	.text.triton_poi_fused__softmax_sqrt_1,"ax",@progbits
	.align	128
        .global         triton_poi_fused__softmax_sqrt_1
        .type           triton_poi_fused__softmax_sqrt_1,@function
        .size           triton_poi_fused__softmax_sqrt_1,(.L_x_1 - triton_poi_fused__softmax_sqrt_1)
        .other          triton_poi_fused__softmax_sqrt_1,@"STO_CUDA_ENTRY STV_DEFAULT"
triton_poi_fused__softmax_sqrt_1:
.text.triton_poi_fused__softmax_sqrt_1:
[----:B------:R-:W0:Y:S02]  /*0000*/  LDC R1, c[0x0][0x28] ;  /* 0x00000a00ff017b82 */ /* 0x000e240000000800 */
[----:B------:R-:W1:Y:S01]  /*0010*/  S2R R0, SR_TID.X ;  /* 0x0000000000007919 */ /* 0x000e620000002100 */
[----:B------:R-:W2:Y:S01]  /*0020*/  LDC.64 R2, c[0x0][0x210] ;  /* 0x00008400ff027b82 */ /* 0x000ea20000000a00 */
[----:B------:R-:W-:Y:S01]  /*0030*/  IMAD.MOV.U32 R11, RZ, RZ, RZ ;  /* 0x000000ffff0b7224 */ /* 0x000fe200078e00ff */
[----:B------:R-:W-:Y:S01]  /*0040*/  ULDC.64 UR4, c[0x0][0x208] ;  /* 0x0000820000047ab9 */ /* 0x000fe20000000a00 */
[----:B------:R-:W3:Y:S01]  /*0050*/  S2R R7, SR_CTAID.X ;  /* 0x0000000000077919 */ /* 0x000ee20000002500 */
[----:B------:R-:W-:Y:S01]  /*0060*/  IMAD.MOV.U32 R6, RZ, RZ, RZ ;  /* 0x000000ffff067224 */ /* 0x000fe200078e00ff */
[----:B-1----:R-:W-:Y:S02]  /*0070*/  LOP3.LUT R0, R0, 0x7f, RZ, 0xc0, !PT ;  /* 0x0000007f00007812 */ /* 0x002fe400078ec0ff */
[----:B---3--:R-:W-:-:S03]  /*0080*/  SHF.R.S32.HI R4, RZ, 0x18, R7 ;  /* 0x00000018ff047819 */ /* 0x008fc60000011407 */
[----:B------:R-:W-:Y:S01]  /*0090*/  IMAD R7, R7, 0x80, R0 ;  /* 0x0000008007077824 */ /* 0x000fe200078e0200 */
[----:B------:R-:W-:-:S04]  /*00a0*/  SGXT R0, R4, 0x1 ;  /* 0x000000010400781a */ /* 0x000fc80000000200 */
[----:B------:R-:W-:Y:S02]  /*00b0*/  ISETP.GE.AND P0, PT, R7, 0x100, PT ;  /* 0x000001000700780c */ /* 0x000fe40003f06270 */
[----:B------:R-:W-:-:S04]  /*00c0*/  LEA.HI R0, R0, R7, RZ, 0x2 ;  /* 0x0000000700007211 */ /* 0x000fc800078f10ff */
[----:B------:R-:W-:-:S05]  /*00d0*/  LOP3.LUT R5, R0, 0xfffffffc, RZ, 0xc0, !PT ;  /* 0xfffffffc00057812 */ /* 0x000fca00078ec0ff */
[----:B--2---:R-:W-:-:S05]  /*00e0*/  IMAD.WIDE R4, R5, 0x4, R2 ;  /* 0x0000000405047825 */ /* 0x004fca00078e0202 */
[----:B------:R-:W2:Y:S01]  /*00f0*/  @!P0 LDG.E.EL R11, desc[UR4][R4.64] ;  /* 0x00000004040b8981 */ /* 0x000ea2000c2e1900 */
[----:B------:R-:W-:-:S03]  /*0100*/  CS2R R8, SRZ ;  /* 0x0000000000087805 */ /* 0x000fc6000001ff00 */
[----:B------:R-:W3:Y:S04]  /*0110*/  @!P0 LDG.E.EL R6, desc[UR4][R4.64+0x4] ;  /* 0x0000040404068981 */ /* 0x000ee8000c2e1900 */
[----:B------:R-:W4:Y:S04]  /*0120*/  @!P0 LDG.E.EL R8, desc[UR4][R4.64+0x8] ;  /* 0x0000080404088981 */ /* 0x000f28000c2e1900 */
[----:B------:R-:W5:Y:S01]  /*0130*/  @!P0 LDG.E.EL R9, desc[UR4][R4.64+0xc] ;  /* 0x00000c0404098981 */ /* 0x000f62000c2e1900 */
[----:B------:R-:W-:Y:S02]  /*0140*/  IMAD.MOV.U32 R0, RZ, RZ, RZ ;  /* 0x000000ffff007224 */ /* 0x000fe400078e00ff */
[----:B------:R-:W-:-:S05]  /*0150*/  IMAD.WIDE R2, R7, 0x4, R2 ;  /* 0x0000000407027825 */ /* 0x000fca00078e0202 */
[----:B------:R1:W5:Y:S02]  /*0160*/  @!P0 LDG.E R0, desc[UR4][R2.64] ;  /* 0x0000000402008981 */ /* 0x000364000c1e1900 */
[----:B-1----:R-:W1:Y:S02]  /*0170*/  LDC.64 R2, c[0x0][0x218] ;  /* 0x00008600ff027b82 */ /* 0x002e640000000a00 */
[----:B-1----:R-:W-:Y:S01]  /*0180*/  IMAD.WIDE R2, R7, 0x4, R2 ;  /* 0x0000000407027825 */ /* 0x002fe200078e0202 */
[C---:B--2---:R-:W-:Y:S02]  /*0190*/  FSETP.NAN.AND P2, PT, R11.reuse, R11, PT ;  /* 0x0000000b0b00720b */ /* 0x044fe40003f48000 */
[----:B---3--:R-:W-:-:S11]  /*01a0*/  FSETP.GT.AND P1, PT, R11, R6, PT ;  /* 0x000000060b00720b */ /* 0x008fd60003f24000 */
[----:B------:R-:W-:-:S04]  /*01b0*/  @!P2 FSEL R11, R11, R6, P1 ;  /* 0x000000060b0ba208 */ /* 0x000fc80000800000 */
[C---:B----4-:R-:W-:Y:S02]  /*01c0*/  FSETP.GT.AND P1, PT, R11.reuse, R8, PT ;  /* 0x000000080b00720b */ /* 0x050fe40003f24000 */
[----:B------:R-:W-:-:S11]  /*01d0*/  FSETP.NAN.AND P2, PT, R11, R11, PT ;  /* 0x0000000b0b00720b */ /* 0x000fd60003f48000 */
[----:B------:R-:W-:-:S04]  /*01e0*/  @!P1 FSEL R11, R11, R8, P2 ;  /* 0x000000080b0b9208 */ /* 0x000fc80001000000 */
[C---:B-----5:R-:W-:Y:S02]  /*01f0*/  FSETP.GT.AND P1, PT, R11.reuse, R9, PT ;  /* 0x000000090b00720b */ /* 0x060fe40003f24000 */
[----:B------:R-:W-:-:S11]  /*0200*/  FSETP.NAN.AND P2, PT, R11, R11, PT ;  /* 0x0000000b0b00720b */ /* 0x000fd60003f48000 */
[----:B------:R-:W-:-:S05]  /*0210*/  @!P1 FSEL R11, R11, R9, P2 ;  /* 0x000000090b0b9208 */ /* 0x000fca0001000000 */
[----:B------:R-:W-:-:S04]  /*0220*/  FADD R0, -R11, R0 ;  /* 0x000000000b007221 */ /* 0x000fc80000000100 */
[----:B------:R-:W-:-:S04]  /*0230*/  FMUL R0, R0, 0.5 ;  /* 0x3f00000000007820 */ /* 0x000fc80000400000 */
[----:B------:R-:W-:-:S05]  /*0240*/  FMUL R0, R0, 1.4426950216293334961 ;  /* 0x3fb8aa3b00007820 */ /* 0x000fca0000400000 */
[----:B------:R-:W-:-:S13]  /*0250*/  FSETP.GEU.AND P1, PT, R0, -126, PT ;  /* 0xc2fc00000000780b */ /* 0x000fda0003f2e000 */
[----:B------:R-:W-:-:S04]  /*0260*/  @!P1 FMUL R0, R0, 0.5 ;  /* 0x3f00000000009820 */ /* 0x000fc80000400000 */
[----:B------:R-:W1:Y:S02]  /*0270*/  MUFU.EX2 R5, R0 ;  /* 0x0000000000057308 */ /* 0x000e640000000800 */
[----:B-1----:R-:W-:Y:S01]  /*0280*/  @!P1 FMUL R5, R5, R5 ;  /* 0x0000000505059220 */ /* 0x002fe20000400000 */
[----:B------:R-:W-:Y:S06]  /*0290*/  @P0 EXIT ;  /* 0x000000000000094d */ /* 0x000fec0003800000 */
[----:B------:R-:W-:Y:S01]  /*02a0*/  STG.E desc[UR4][R2.64], R5 ;  /* 0x0000000502007986 */ /* 0x000fe2000c101904 */
[----:B------:R-:W-:Y:S05]  /*02b0*/  EXIT ;  /* 0x000000000000794d */ /* 0x000fea0003800000 */
.L_x_0:
[----:B------:R-:W-:-:S00]  /*02c0*/  BRA `(.L_x_0) ;  /* 0xfffffffc00fc7947 */ /* 0x000fc0000383ffff */
[----:B------:R-:W-:-:S00]  /*02d0*/  NOP ;  /* 0x0000000000007918 */ /* 0x000fc00000000000 */
        /* <DEDUP_REMOVED lines=10> */
.L_x_1:


//--------------------- .nv.constant0.triton_poi_fused__softmax_sqrt_1 --------------------------
	.section	.nv.constant0.triton_poi_fused__softmax_sqrt_1,"a",@progbits
	.sectionflags	@""
	.align	4
.nv.constant0.triton_poi_fused__softmax_sqrt_1:
	.zero		548
